	.headerflags	@"EF_CUDA_TEXMODE_UNIFIED EF_CUDA_64BIT_ADDRESS EF_CUDA_ACCELERATORS EF_CUDA_SM90 EF_CUDA_VIRTUAL_SM(EF_CUDA_SM90)"
	.elftype	@"ET_EXEC"


//--------------------- .nv.info                  --------------------------
	.section	.nv.info,"",@"SHT_CUDA_INFO"
	.align	4


	//----- nvinfo : EIATTR_REGCOUNT
	.align		4
        /*0000*/ 	.byte	0x04, 0x2f
        /*0002*/ 	.short	(.L_1 - .L_0)
	.align		4
.L_0:
        /*0004*/ 	.word	index@(triton_poi_fused_convolution_leaky_relu_46)
        /*0008*/ 	.word	0x0000000e


	//----- nvinfo : EIATTR_MIN_STACK_SIZE
	.align		4
.L_1:
        /*000c*/ 	.byte	0x04, 0x12
        /*000e*/ 	.short	(.L_3 - .L_2)
	.align		4
.L_2:
        /*0010*/ 	.word	index@(triton_poi_fused_convolution_leaky_relu_46)
        /*0014*/ 	.word	0x00000000


	//----- nvinfo : EIATTR_FRAME_SIZE
	.align		4
.L_3:
        /*0018*/ 	.byte	0x04, 0x11
        /*001a*/ 	.short	(.L_5 - .L_4)
	.align		4
.L_4:
        /*001c*/ 	.word	index@(triton_poi_fused_convolution_leaky_relu_46)
        /*0020*/ 	.word	0x00000000


	//----- nvinfo : EIATTR_MIN_STACK_SIZE
	.align		4
.L_5:
        /*0024*/ 	.byte	0x04, 0x12
        /*0026*/ 	.short	(.L_7 - .L_6)
	.align		4
.L_6:
        /*0028*/ 	.word	index@(triton_poi_fused_convolution_leaky_relu_46)
        /*002c*/ 	.word	0x00000000
.L_7:


//--------------------- .nv.info.triton_poi_fused_convolution_leaky_relu_46 --------------------------
	.section	.nv.info.triton_poi_fused_convolution_leaky_relu_46,"",@"SHT_CUDA_INFO"
	.sectionflags	@""
	.align	4


	//----- nvinfo : EIATTR_CUDA_API_VERSION
	.align		4
        /*0000*/ 	.byte	0x04, 0x37
        /*0002*/ 	.short	(.L_9 - .L_8)
.L_8:
        /*0004*/ 	.word	0x0000007c


	//----- nvinfo : EIATTR_KPARAM_INFO
	.align		4
.L_9:
        /*0008*/ 	.byte	0x04, 0x17
        /*000a*/ 	.short	(.L_11 - .L_10)
.L_10:
        /*000c*/ 	.word	0x00000000
        /*0010*/ 	.short	0x0003
        /*0012*/ 	.short	0x0018
        /*0014*/ 	.byte	0x00, 0xf0, 0x11, 0x00


	//----- nvinfo : EIATTR_KPARAM_INFO
	.align		4
.L_11:
        /*0018*/ 	.byte	0x04, 0x17
        /*001a*/ 	.short	(.L_13 - .L_12)
.L_12:
        /*001c*/ 	.word	0x00000000
        /*0020*/ 	.short	0x0002
        /*0022*/ 	.short	0x0010
        /*0024*/ 	.byte	0x00, 0xf4, 0x21, 0x00


	//----- nvinfo : EIATTR_KPARAM_INFO
	.align		4
.L_13:
        /*0028*/ 	.byte	0x04, 0x17
        /*002a*/ 	.short	(.L_15 - .L_14)
.L_14:
        /*002c*/ 	.word	0x00000000
        /*0030*/ 	.short	0x0001
        /*0032*/ 	.short	0x0008
        /*0034*/ 	.byte	0x00, 0xf4, 0x21, 0x00


	//----- nvinfo : EIATTR_KPARAM_INFO
	.align		4
.L_15:
        /*0038*/ 	.byte	0x04, 0x17
        /*003a*/ 	.short	(.L_17 - .L_16)
.L_16:
        /*003c*/ 	.word	0x00000000
        /*0040*/ 	.short	0x0000
        /*0042*/ 	.short	0x0000
        /*0044*/ 	.byte	0x00, 0xf4, 0x21, 0x00


	//----- nvinfo : EIATTR_SPARSE_MMA_MASK
	.align		4
.L_17:
        /*0048*/ 	.byte	0x03, 0x50
        /*004a*/ 	.short	0x0000


	//----- nvinfo : EIATTR_MAXREG_COUNT
	.align		4
        /*004c*/ 	.byte	0x03, 0x1b
        /*004e*/ 	.short	0x00ff


	//----- nvinfo : EIATTR_EXIT_INSTR_OFFSETS
	.align		4
        /*0050*/ 	.byte	0x04, 0x1c
        /*0052*/ 	.short	(.L_19 - .L_18)


	//   ....[0]....
.L_18:
        /*0054*/ 	.word	0x000001c0


	//   ....[1]....
        /*0058*/ 	.word	0x000001e0


	//----- nvinfo : EIATTR_REQNTID
	.align		4
.L_19:
        /*005c*/ 	.byte	0x04, 0x10
        /*005e*/ 	.short	(.L_21 - .L_20)
.L_20:
        /*0060*/ 	.word	0x00000080
        /*0064*/ 	.word	0x00000001
        /*0068*/ 	.word	0x00000001


	//----- nvinfo : EIATTR_CBANK_PARAM_SIZE
	.align		4
.L_21:
        /*006c*/ 	.byte	0x03, 0x19
        /*006e*/ 	.short	0x001c


	//----- nvinfo : EIATTR_PARAM_CBANK
	.align		4
        /*0070*/ 	.byte	0x04, 0x0a
        /*0072*/ 	.short	(.L_23 - .L_22)
	.align		4
.L_22:
        /*0074*/ 	.word	index@(.nv.constant0.triton_poi_fused_convolution_leaky_relu_46)
        /*0078*/ 	.short	0x0210
        /*007a*/ 	.short	0x001c


	//----- nvinfo : EIATTR_SW_WAR
	.align		4
.L_23:
        /*007c*/ 	.byte	0x04, 0x36
        /*007e*/ 	.short	(.L_25 - .L_24)
.L_24:
        /*0080*/ 	.word	0x00000008
.L_25:


//--------------------- .nv.callgraph             --------------------------
	.section	.nv.callgraph,"",@"SHT_CUDA_CALLGRAPH"
	.align	4
	.sectionentsize	8
	.align		4
        /*0000*/ 	.word	0x00000000
	.align		4
        /*0004*/ 	.word	0xffffffff
	.align		4
        /*0008*/ 	.word	0x00000000
	.align		4
        /*000c*/ 	.word	0xfffffffe
	.align		4
        /*0010*/ 	.word	0x00000000
	.align		4
        /*0014*/ 	.word	0xfffffffd
	.align		4
        /*0018*/ 	.word	0x00000000
	.align		4
        /*001c*/ 	.word	0xfffffffc


//--------------------- .text.triton_poi_fused_convolution_leaky_relu_46 --------------------------
	.section	.text.triton_poi_fused_convolution_leaky_relu_46,"ax",@progbits
	.align	128
        .global         triton_poi_fused_convolution_leaky_relu_46
        .type           triton_poi_fused_convolution_leaky_relu_46,@function
        .size           triton_poi_fused_convolution_leaky_relu_46,(.L_x_1 - triton_poi_fused_convolution_leaky_relu_46)
        .other          triton_poi_fused_convolution_leaky_relu_46,@"STO_CUDA_ENTRY STV_DEFAULT"
triton_poi_fused_convolution_leaky_relu_46:
.text.triton_poi_fused_convolution_leaky_relu_46:
[----:B------:R-:W0:Y:S02]  /*0000*/  LDC R1, c[0x0][0x28] ;  /* 0x00000a00ff017b82 */ /* 0x000e240000000800 */
[----:B------:R-:W1:Y:S01]  /*0010*/  S2R R0, SR_TID.X ;  /* 0x0000000000007919 */ /* 0x000e620000002100 */
[----:B------:R-:W2:Y:S01]  /*0020*/  LDC.64 R4, c[0x0][0x218] ;  /* 0x00008600ff047b82 */ /* 0x000ea20000000a00 */
[----:B------:R-:W-:Y:S01]  /*0030*/  ULDC.64 UR4, c[0x0][0x208] ;  /* 0x0000820000047ab9 */ /* 0x000fe20000000a00 */
[----:B------:R-:W-:Y:S01]  /*0040*/  ULDC.64 UR6, c[0x0][0x220] ;  /* 0x0000880000067ab9 */ /* 0x000fe20000000a00 */
[----:B------:R-:W3:Y:S05]  /*0050*/  S2R R7, SR_CTAID.X ;  /* 0x0000000000077919 */ /* 0x000eea0000002500 */
[----:B------:R-:W4:Y:S01]  /*0060*/  LDC.64 R2, c[0x0][0x210] ;  /* 0x00008400ff027b82 */ /* 0x000f220000000a00 */
[----:B-1----:R-:W-:-:S02]  /*0070*/  LOP3.LUT R0, R0, 0x7f, RZ, 0xc0, !PT ;  /* 0x0000007f00007812 */ /* 0x002fc400078ec0ff */
[----:B---3--:R-:W-:-:S03]  /*0080*/  SHF.R.S32.HI R6, RZ, 0x18, R7 ;  /* 0x00000018ff067819 */ /* 0x008fc60000011407 */
[----:B------:R-:W-:Y:S01]  /*0090*/  IMAD R7, R7, 0x80, R0 ;  /* 0x0000008007077824 */ /* 0x000fe200078e0200 */
[----:B------:R-:W-:-:S03]  /*00a0*/  SGXT R0, R6, 0x1 ;  /* 0x000000010600781a */ /* 0x000fc60000000200 */
[C---:B----4-:R-:W-:Y:S01]  /*00b0*/  IMAD.WIDE R2, R7.reuse, 0x4, R2 ;  /* 0x0000000407027825 */ /* 0x050fe200078e0202 */
[----:B------:R-:W-:Y:S02]  /*00c0*/  ISETP.GE.AND P1, PT, R7, 0x400, PT ;  /* 0x000004000700780c */ /* 0x000fe40003f26270 */
[----:B------:R-:W-:-:S04]  /*00d0*/  LEA.HI R0, R0, R7, RZ, 0x8 ;  /* 0x0000000700007211 */ /* 0x000fc800078f40ff */
[----:B------:R-:W-:-:S05]  /*00e0*/  LOP3.LUT R0, R0, 0xffffff00, RZ, 0xc0, !PT ;  /* 0xffffff0000007812 */ /* 0x000fca00078ec0ff */
[----:B------:R-:W-:Y:S02]  /*00f0*/  IMAD.IADD R9, R7, 0x1, -R0 ;  /* 0x0000000107097824 */ /* 0x000fe400078e0a00 */
[----:B------:R-:W-:Y:S02]  /*0100*/  IMAD.MOV.U32 R0, RZ, RZ, RZ ;  /* 0x000000ffff007224 */ /* 0x000fe400078e00ff */
[----:B--2---:R-:W-:-:S04]  /*0110*/  IMAD.WIDE R4, R9, 0x4, R4 ;  /* 0x0000000409047825 */ /* 0x004fc800078e0204 */
[----:B------:R-:W-:Y:S01]  /*0120*/  IMAD.MOV.U32 R9, RZ, RZ, RZ ;  /* 0x000000ffff097224 */ /* 0x000fe200078e00ff */
[----:B------:R-:W2:Y:S05]  /*0130*/  @!P1 LDG.E R0, desc[UR4][R2.64] ;  /* 0x0000000402009981 */ /* 0x000eaa000c1e1900 */
[----:B------:R-:W2:Y:S01]  /*0140*/  @!P1 LDG.E.EL R9, desc[UR4][R4.64] ;  /* 0x0000000404099981 */ /* 0x000ea2000c2e1900 */
[----:B------:R-:W-:-:S04]  /*0150*/  IADD3 R6, P2, R7, UR6, RZ ;  /* 0x0000000607067c10 */ /* 0x000fc8000ff5e0ff */
[----:B------:R-:W-:Y:S02]  /*0160*/  LEA.HI.X.SX32 R7, R7, UR7, 0x1, P2 ;  /* 0x0000000707077c11 */ /* 0x000fe400090f0eff */
[----:B--2---:R-:W-:Y:S01]  /*0170*/  FSETP.GT.AND P0, PT, R0, -R9, PT ;  /* 0x800000090000720b */ /* 0x004fe20003f04000 */
[----:B------:R-:W-:-:S03]  /*0180*/  FADD R9, R9, R0 ;  /* 0x0000000009097221 */ /* 0x000fc60000000000 */
[----:B------:R-:W-:-:S05]  /*0190*/  SEL R11, RZ, 0x1, !P0 ;  /* 0x00000001ff0b7807 */ /* 0x000fca0004000000 */
[----:B------:R1:W-:Y:S04]  /*01a0*/  @!P1 STG.E.U8 desc[UR4][R6.64], R11 ;  /* 0x0000000b06009986 */ /* 0x0003e8000c101104 */
[----:B------:R-:W-:Y:S01]  /*01b0*/  @!P0 FMUL R9, R9, 0.10000000149011611938 ;  /* 0x3dcccccd09098820 */ /* 0x000fe20000400000 */
[----:B------:R-:W-:Y:S06]  /*01c0*/  @P1 EXIT ;  /* 0x000000000000194d */ /* 0x000fec0003800000 */
[----:B------:R-:W-:Y:S01]  /*01d0*/  STG.E desc[UR4][R2.64], R9 ;  /* 0x0000000902007986 */ /* 0x000fe2000c101904 */
[----:B------:R-:W-:Y:S05]  /*01e0*/  EXIT ;  /* 0x000000000000794d */ /* 0x000fea0003800000 */
.L_x_0:
[----:B------:R-:W-:-:S00]  /*01f0*/  BRA `(.L_x_0) ;  /* 0xfffffffc00fc7947 */ /* 0x000fc0000383ffff */
[----:B------:R-:W-:-:S00]  /*0200*/  NOP ;  /* 0x0000000000007918 */ /* 0x000fc00000000000 */
[----:B------:R-:W-:-:S00]  /*0210*/  NOP ;  /* 0x0000000000007918 */ /* 0x000fc00000000000 */
[----:B------:R-:W-:-:S00]  /*0220*/  NOP ;  /* 0x0000000000007918 */ /* 0x000fc00000000000 */
[----:B------:R-:W-:-:S00]  /*0230*/  NOP ;  /* 0x0000000000007918 */ /* 0x000fc00000000000 */
[----:B------:R-:W-:-:S00]  /*0240*/  NOP ;  /* 0x0000000000007918 */ /* 0x000fc00000000000 */
[----:B------:R-:W-:-:S00]  /*0250*/  NOP ;  /* 0x0000000000007918 */ /* 0x000fc00000000000 */
[----:B------:R-:W-:-:S00]  /*0260*/  NOP ;  /* 0x0000000000007918 */ /* 0x000fc00000000000 */
[----:B------:R-:W-:-:S00]  /*0270*/  NOP ;  /* 0x0000000000007918 */ /* 0x000fc00000000000 */
.L_x_1:


//--------------------- .nv.constant0.triton_poi_fused_convolution_leaky_relu_46 --------------------------
	.section	.nv.constant0.triton_poi_fused_convolution_leaky_relu_46,"a",@progbits
	.sectionflags	@""
	.align	4
.nv.constant0.triton_poi_fused_convolution_leaky_relu_46:
	.zero		556
